//
// Generated by NVIDIA NVVM Compiler
//
// Compiler Build ID: CL-36424714
// Cuda compilation tools, release 13.0, V13.0.88
// Based on NVVM 20.0.0
//

.version 9.0
.target sm_100
.address_size 64

	// .globl	_Z10SSSPKerneliiPiS_P4edgeS_

.visible .entry _Z10SSSPKerneliiPiS_P4edgeS_(
	.param .u32 _Z10SSSPKerneliiPiS_P4edgeS__param_0,
	.param .u32 _Z10SSSPKerneliiPiS_P4edgeS__param_1,
	.param .u64 .ptr .align 1 _Z10SSSPKerneliiPiS_P4edgeS__param_2,
	.param .u64 .ptr .align 1 _Z10SSSPKerneliiPiS_P4edgeS__param_3,
	.param .u64 .ptr .align 1 _Z10SSSPKerneliiPiS_P4edgeS__param_4,
	.param .u64 .ptr .align 1 _Z10SSSPKerneliiPiS_P4edgeS__param_5
)
{
	.reg .pred 	%p<5>;
	.reg .b32 	%r<26>;
	.reg .b64 	%rd<17>;

	ld.param.u32 	%r10, [_Z10SSSPKerneliiPiS_P4edgeS__param_0];
	ld.param.u32 	%r11, [_Z10SSSPKerneliiPiS_P4edgeS__param_1];
	ld.param.u64 	%rd6, [_Z10SSSPKerneliiPiS_P4edgeS__param_2];
	ld.param.u64 	%rd7, [_Z10SSSPKerneliiPiS_P4edgeS__param_3];
	ld.param.u64 	%rd8, [_Z10SSSPKerneliiPiS_P4edgeS__param_4];
	ld.param.u64 	%rd9, [_Z10SSSPKerneliiPiS_P4edgeS__param_5];
	mov.u32 	%r12, %tid.x;
	mov.u32 	%r13, %ntid.x;
	mov.u32 	%r14, %ctaid.x;
	mad.lo.s32 	%r1, %r13, %r14, %r12;
	sub.s32 	%r15, %r11, %r10;
	setp.ge.u32 	%p1, %r1, %r15;
	@%p1 bra 	$L__BB0_6;
	cvta.to.global.u64 	%rd10, %rd9;
	add.s32 	%r16, %r10, %r1;
	mul.wide.s32 	%rd11, %r16, 4;
	add.s64 	%rd1, %rd10, %rd11;
	ld.global.u32 	%r24, [%rd1];
	ld.global.u32 	%r25, [%rd1+4];
	setp.ge.s32 	%p2, %r24, %r25;
	@%p2 bra 	$L__BB0_6;
	cvta.to.global.u64 	%rd2, %rd6;
	cvta.to.global.u64 	%rd3, %rd8;
	cvta.to.global.u64 	%rd4, %rd7;
$L__BB0_3:
	mul.wide.s32 	%rd12, %r24, 12;
	add.s64 	%rd13, %rd3, %rd12;
	ld.global.u32 	%r17, [%rd13+4];
	ld.global.u32 	%r18, [%rd13];
	ld.global.u32 	%r19, [%rd13+8];
	mul.wide.s32 	%rd14, %r17, 4;
	add.s64 	%rd15, %rd2, %rd14;
	ld.global.u32 	%r20, [%rd15];
	add.s32 	%r6, %r20, %r19;
	mul.wide.s32 	%rd16, %r18, 4;
	add.s64 	%rd5, %rd2, %rd16;
	ld.global.u32 	%r21, [%rd5];
	setp.le.s32 	%p3, %r21, %r6;
	@%p3 bra 	$L__BB0_5;
	st.global.u32 	[%rd5], %r6;
	mov.b32 	%r22, 1;
	st.global.u32 	[%rd4], %r22;
	ld.global.u32 	%r25, [%rd1+4];
$L__BB0_5:
	add.s32 	%r24, %r24, 1;
	setp.lt.s32 	%p4, %r24, %r25;
	@%p4 bra 	$L__BB0_3;
$L__BB0_6:
	ret;

}
	// .globl	_Z10initKernelIiEviPT_S0_
.visible .entry _Z10initKernelIiEviPT_S0_(
	.param .u32 _Z10initKernelIiEviPT_S0__param_0,
	.param .u64 .ptr .align 1 _Z10initKernelIiEviPT_S0__param_1,
	.param .u32 _Z10initKernelIiEviPT_S0__param_2
)
{
	.reg .pred 	%p<2>;
	.reg .b32 	%r<7>;
	.reg .b64 	%rd<5>;

	ld.param.u32 	%r3, [_Z10initKernelIiEviPT_S0__param_0];
	ld.param.u64 	%rd1, [_Z10initKernelIiEviPT_S0__param_1];
	ld.param.u32 	%r2, [_Z10initKernelIiEviPT_S0__param_2];
	mov.u32 	%r4, %tid.x;
	mov.u32 	%r5, %ntid.x;
	mov.u32 	%r6, %ctaid.x;
	mad.lo.s32 	%r1, %r5, %r6, %r4;
	setp.ge.u32 	%p1, %r1, %r3;
	@%p1 bra 	$L__BB1_2;
	cvta.to.global.u64 	%rd2, %rd1;
	mul.wide.u32 	%rd3, %r1, 4;
	add.s64 	%rd4, %rd2, %rd3;
	st.global.u32 	[%rd4], %r2;
$L__BB1_2:
	ret;

}
	// .globl	_Z11initKernel0IiEvPT_S0_S0_
.visible .entry _Z11initKernel0IiEvPT_S0_S0_(
	.param .u64 .ptr .align 1 _Z11initKernel0IiEvPT_S0_S0__param_0,
	.param .u32 _Z11initKernel0IiEvPT_S0_S0__param_1,
	.param .u32 _Z11initKernel0IiEvPT_S0_S0__param_2
)
{
	.reg .b32 	%r<3>;
	.reg .b64 	%rd<5>;

	ld.param.u64 	%rd1, [_Z11initKernel0IiEvPT_S0_S0__param_0];
	ld.param.u32 	%r1, [_Z11initKernel0IiEvPT_S0_S0__param_1];
	ld.param.u32 	%r2, [_Z11initKernel0IiEvPT_S0_S0__param_2];
	cvta.to.global.u64 	%rd2, %rd1;
	mul.wide.s32 	%rd3, %r1, 4;
	add.s64 	%rd4, %rd2, %rd3;
	st.global.u32 	[%rd4], %r2;
	ret;

}


// ===== COMPILED SASS (sm_100) =====

	.target	sm_100

	.elftype	@"ET_EXEC"


//--------------------- .note.nv.tkinfo           --------------------------
	.section	.note.nv.tkinfo,"",@"SHT_NOTE"
	.sectionflags	@"SHF_NOTE_NV_TKINFO"
	.tkinfo
        /*0018*/ 	.word	0x00000002
        /*0030*/ 	.string	""
        /*0030*/ 	.string	"ptxas"
        /*0030*/ 	.string	"Cuda compilation tools, release 13.0, V13.0.88"
        /*0030*/ 	.string	"Build cuda_13.0.r13.0/compiler.36424714_0"
        /*0030*/ 	.string	"-arch sm_100 -m 64 "



//--------------------- .note.nv.cuinfo           --------------------------
	.section	.note.nv.cuinfo,"",@"SHT_NOTE"
	.sectionflags	@"SHF_NOTE_NV_CUINFO"
        /*0018*/ 	.short	0x0002
        /*001a*/ 	.short	0x0064
        /*001c*/ 	.short	0x0082
	.zero		2


//--------------------- .nv.info                  --------------------------
	.section	.nv.info,"",@"SHT_CUDA_INFO"
	.align	4


	//----- nvinfo : EIATTR_REGCOUNT
	.align		4
        /*0000*/ 	.byte	0x04, 0x2f
        /*0002*/ 	.short	(.L_1 - .L_0)
	.align		4
.L_0:
        /*0004*/ 	.word	index@(_Z10SSSPKerneliiPiS_P4edgeS_)
        /*0008*/ 	.word	0x00000014


	//----- nvinfo : EIATTR_FRAME_SIZE
	.align		4
.L_1:
        /*000c*/ 	.byte	0x04, 0x11
        /*000e*/ 	.short	(.L_3 - .L_2)
	.align		4
.L_2:
        /*0010*/ 	.word	index@(_Z10SSSPKerneliiPiS_P4edgeS_)
        /*0014*/ 	.word	0x00000000


	//----- nvinfo : EIATTR_REGCOUNT
	.align		4
.L_3:
        /*0018*/ 	.byte	0x04, 0x2f
        /*001a*/ 	.short	(.L_5 - .L_4)
	.align		4
.L_4:
        /*001c*/ 	.word	index@(_Z10initKernelIiEviPT_S0_)
        /*0020*/ 	.word	0x0000000a


	//----- nvinfo : EIATTR_FRAME_SIZE
	.align		4
.L_5:
        /*0024*/ 	.byte	0x04, 0x11
        /*0026*/ 	.short	(.L_7 - .L_6)
	.align		4
.L_6:
        /*0028*/ 	.word	index@(_Z10initKernelIiEviPT_S0_)
        /*002c*/ 	.word	0x00000000


	//----- nvinfo : EIATTR_REGCOUNT
	.align		4
.L_7:
        /*0030*/ 	.byte	0x04, 0x2f
        /*0032*/ 	.short	(.L_9 - .L_8)
	.align		4
.L_8:
        /*0034*/ 	.word	index@(_Z11initKernel0IiEvPT_S0_S0_)
        /*0038*/ 	.word	0x00000008


	//----- nvinfo : EIATTR_FRAME_SIZE
	.align		4
.L_9:
        /*003c*/ 	.byte	0x04, 0x11
        /*003e*/ 	.short	(.L_11 - .L_10)
	.align		4
.L_10:
        /*0040*/ 	.word	index@(_Z11initKernel0IiEvPT_S0_S0_)
        /*0044*/ 	.word	0x00000000


	//----- nvinfo : EIATTR_MIN_STACK_SIZE
	.align		4
.L_11:
        /*0048*/ 	.byte	0x04, 0x12
        /*004a*/ 	.short	(.L_13 - .L_12)
	.align		4
.L_12:
        /*004c*/ 	.word	index@(_Z11initKernel0IiEvPT_S0_S0_)
        /*0050*/ 	.word	0x00000000


	//----- nvinfo : EIATTR_MIN_STACK_SIZE
	.align		4
.L_13:
        /*0054*/ 	.byte	0x04, 0x12
        /*0056*/ 	.short	(.L_15 - .L_14)
	.align		4
.L_14:
        /*0058*/ 	.word	index@(_Z10initKernelIiEviPT_S0_)
        /*005c*/ 	.word	0x00000000


	//----- nvinfo : EIATTR_MIN_STACK_SIZE
	.align		4
.L_15:
        /*0060*/ 	.byte	0x04, 0x12
        /*0062*/ 	.short	(.L_17 - .L_16)
	.align		4
.L_16:
        /*0064*/ 	.word	index@(_Z10SSSPKerneliiPiS_P4edgeS_)
        /*0068*/ 	.word	0x00000000
.L_17:


//--------------------- .nv.compat                --------------------------
	.section	.nv.compat,"",@"SHT_CUDA_COMPAT_INFO"
	.align	4
        /*0000*/ 	.byte	0x02, 0x09, 0x00, 0x00, 0x02, 0x02, 0x01, 0x00, 0x02, 0x05, 0x05, 0x00, 0x03, 0x07, 0x01, 0x01
        /*0010*/ 	.byte	0x02, 0x03, 0x00, 0x00, 0x02, 0x06, 0x01, 0x00, 0x04, 0x0b, 0x08, 0x00, 0x09, 0x00, 0x00, 0x00
        /*0020*/ 	.byte	0x00, 0x00, 0x00, 0x00


//--------------------- .nv.info._Z11initKernel0IiEvPT_S0_S0_ --------------------------
	.section	.nv.info._Z11initKernel0IiEvPT_S0_S0_,"",@"SHT_CUDA_INFO"
	.sectionflags	@""
	.align	4


	//----- nvinfo : EIATTR_CUDA_API_VERSION
	.align		4
        /*0000*/ 	.byte	0x04, 0x37
        /*0002*/ 	.short	(.L_19 - .L_18)
.L_18:
        /*0004*/ 	.word	0x00000082


	//----- nvinfo : EIATTR_KPARAM_INFO
	.align		4
.L_19:
        /*0008*/ 	.byte	0x04, 0x17
        /*000a*/ 	.short	(.L_21 - .L_20)
.L_20:
        /*000c*/ 	.word	0x00000000
        /*0010*/ 	.short	0x0002
        /*0012*/ 	.short	0x000c
        /*0014*/ 	.byte	0x00, 0xf0, 0x11, 0x00


	//----- nvinfo : EIATTR_KPARAM_INFO
	.align		4
.L_21:
        /*0018*/ 	.byte	0x04, 0x17
        /*001a*/ 	.short	(.L_23 - .L_22)
.L_22:
        /*001c*/ 	.word	0x00000000
        /*0020*/ 	.short	0x0001
        /*0022*/ 	.short	0x0008
        /*0024*/ 	.byte	0x00, 0xf0, 0x11, 0x00


	//----- nvinfo : EIATTR_KPARAM_INFO
	.align		4
.L_23:
        /*0028*/ 	.byte	0x04, 0x17
        /*002a*/ 	.short	(.L_25 - .L_24)
.L_24:
        /*002c*/ 	.word	0x00000000
        /*0030*/ 	.short	0x0000
        /*0032*/ 	.short	0x0000
        /*0034*/ 	.byte	0x00, 0xf5, 0x21, 0x00


	//----- nvinfo : EIATTR_SPARSE_MMA_MASK
	.align		4
.L_25:
        /*0038*/ 	.byte	0x03, 0x50
        /*003a*/ 	.short	0x0000


	//----- nvinfo : EIATTR_MAXREG_COUNT
	.align		4
        /*003c*/ 	.byte	0x03, 0x1b
        /*003e*/ 	.short	0x00ff


	//----- nvinfo : EIATTR_MERCURY_ISA_VERSION
	.align		4
        /*0040*/ 	.byte	0x03, 0x5f
        /*0042*/ 	.short	0x0101


	//----- nvinfo : EIATTR_VRC_CTA_INIT_COUNT
	.align		4
        /*0044*/ 	.byte	0x02, 0x4a
	.zero		1
	.zero		1


	//----- nvinfo : EIATTR_EXIT_INSTR_OFFSETS
	.align		4
        /*0048*/ 	.byte	0x04, 0x1c
        /*004a*/ 	.short	(.L_27 - .L_26)


	//   ....[0]....
.L_26:
        /*004c*/ 	.word	0x00000060


	//----- nvinfo : EIATTR_CBANK_PARAM_SIZE
	.align		4
.L_27:
        /*0050*/ 	.byte	0x03, 0x19
        /*0052*/ 	.short	0x0010


	//----- nvinfo : EIATTR_PARAM_CBANK
	.align		4
        /*0054*/ 	.byte	0x04, 0x0a
        /*0056*/ 	.short	(.L_29 - .L_28)
	.align		4
.L_28:
        /*0058*/ 	.word	index@(.nv.constant0._Z11initKernel0IiEvPT_S0_S0_)
        /*005c*/ 	.short	0x0380
        /*005e*/ 	.short	0x0010


	//----- nvinfo : EIATTR_SW_WAR
	.align		4
.L_29:
        /*0060*/ 	.byte	0x04, 0x36
        /*0062*/ 	.short	(.L_31 - .L_30)
.L_30:
        /*0064*/ 	.word	0x00000008
.L_31:


//--------------------- .nv.info._Z10initKernelIiEviPT_S0_ --------------------------
	.section	.nv.info._Z10initKernelIiEviPT_S0_,"",@"SHT_CUDA_INFO"
	.sectionflags	@""
	.align	4


	//----- nvinfo : EIATTR_CUDA_API_VERSION
	.align		4
        /*0000*/ 	.byte	0x04, 0x37
        /*0002*/ 	.short	(.L_33 - .L_32)
.L_32:
        /*0004*/ 	.word	0x00000082


	//----- nvinfo : EIATTR_KPARAM_INFO
	.align		4
.L_33:
        /*0008*/ 	.byte	0x04, 0x17
        /*000a*/ 	.short	(.L_35 - .L_34)
.L_34:
        /*000c*/ 	.word	0x00000000
        /*0010*/ 	.short	0x0002
        /*0012*/ 	.short	0x0010
        /*0014*/ 	.byte	0x00, 0xf0, 0x11, 0x00


	//----- nvinfo : EIATTR_KPARAM_INFO
	.align		4
.L_35:
        /*0018*/ 	.byte	0x04, 0x17
        /*001a*/ 	.short	(.L_37 - .L_36)
.L_36:
        /*001c*/ 	.word	0x00000000
        /*0020*/ 	.short	0x0001
        /*0022*/ 	.short	0x0008
        /*0024*/ 	.byte	0x00, 0xf5, 0x21, 0x00


	//----- nvinfo : EIATTR_KPARAM_INFO
	.align		4
.L_37:
        /*0028*/ 	.byte	0x04, 0x17
        /*002a*/ 	.short	(.L_39 - .L_38)
.L_38:
        /*002c*/ 	.word	0x00000000
        /*0030*/ 	.short	0x0000
        /*0032*/ 	.short	0x0000
        /*0034*/ 	.byte	0x00, 0xf0, 0x11, 0x00


	//----- nvinfo : EIATTR_SPARSE_MMA_MASK
	.align		4
.L_39:
        /*0038*/ 	.byte	0x03, 0x50
        /*003a*/ 	.short	0x0000


	//----- nvinfo : EIATTR_MAXREG_COUNT
	.align		4
        /*003c*/ 	.byte	0x03, 0x1b
        /*003e*/ 	.short	0x00ff


	//----- nvinfo : EIATTR_MERCURY_ISA_VERSION
	.align		4
        /*0040*/ 	.byte	0x03, 0x5f
        /*0042*/ 	.short	0x0101


	//----- nvinfo : EIATTR_VRC_CTA_INIT_COUNT
	.align		4
        /*0044*/ 	.byte	0x02, 0x4a
	.zero		1
	.zero		1


	//----- nvinfo : EIATTR_EXIT_INSTR_OFFSETS
	.align		4
        /*0048*/ 	.byte	0x04, 0x1c
        /*004a*/ 	.short	(.L_41 - .L_40)


	//   ....[0]....
.L_40:
        /*004c*/ 	.word	0x00000070


	//   ....[1]....
        /*0050*/ 	.word	0x000000d0


	//----- nvinfo : EIATTR_CBANK_PARAM_SIZE
	.align		4
.L_41:
        /*0054*/ 	.byte	0x03, 0x19
        /*0056*/ 	.short	0x0014


	//----- nvinfo : EIATTR_PARAM_CBANK
	.align		4
        /*0058*/ 	.byte	0x04, 0x0a
        /*005a*/ 	.short	(.L_43 - .L_42)
	.align		4
.L_42:
        /*005c*/ 	.word	index@(.nv.constant0._Z10initKernelIiEviPT_S0_)
        /*0060*/ 	.short	0x0380
        /*0062*/ 	.short	0x0014


	//----- nvinfo : EIATTR_SW_WAR
	.align		4
.L_43:
        /*0064*/ 	.byte	0x04, 0x36
        /*0066*/ 	.short	(.L_45 - .L_44)
.L_44:
        /*0068*/ 	.word	0x00000008
.L_45:


//--------------------- .nv.info._Z10SSSPKerneliiPiS_P4edgeS_ --------------------------
	.section	.nv.info._Z10SSSPKerneliiPiS_P4edgeS_,"",@"SHT_CUDA_INFO"
	.sectionflags	@""
	.align	4


	//----- nvinfo : EIATTR_CUDA_API_VERSION
	.align		4
        /*0000*/ 	.byte	0x04, 0x37
        /*0002*/ 	.short	(.L_47 - .L_46)
.L_46:
        /*0004*/ 	.word	0x00000082


	//----- nvinfo : EIATTR_KPARAM_INFO
	.align		4
.L_47:
        /*0008*/ 	.byte	0x04, 0x17
        /*000a*/ 	.short	(.L_49 - .L_48)
.L_48:
        /*000c*/ 	.word	0x00000000
        /*0010*/ 	.short	0x0005
        /*0012*/ 	.short	0x0020
        /*0014*/ 	.byte	0x00, 0xf5, 0x21, 0x00


	//----- nvinfo : EIATTR_KPARAM_INFO
	.align		4
.L_49:
        /*0018*/ 	.byte	0x04, 0x17
        /*001a*/ 	.short	(.L_51 - .L_50)
.L_50:
        /*001c*/ 	.word	0x00000000
        /*0020*/ 	.short	0x0004
        /*0022*/ 	.short	0x0018
        /*0024*/ 	.byte	0x00, 0xf5, 0x21, 0x00


	//----- nvinfo : EIATTR_KPARAM_INFO
	.align		4
.L_51:
        /*0028*/ 	.byte	0x04, 0x17
        /*002a*/ 	.short	(.L_53 - .L_52)
.L_52:
        /*002c*/ 	.word	0x00000000
        /*0030*/ 	.short	0x0003
        /*0032*/ 	.short	0x0010
        /*0034*/ 	.byte	0x00, 0xf5, 0x21, 0x00


	//----- nvinfo : EIATTR_KPARAM_INFO
	.align		4
.L_53:
        /*0038*/ 	.byte	0x04, 0x17
        /*003a*/ 	.short	(.L_55 - .L_54)
.L_54:
        /*003c*/ 	.word	0x00000000
        /*0040*/ 	.short	0x0002
        /*0042*/ 	.short	0x0008
        /*0044*/ 	.byte	0x00, 0xf5, 0x21, 0x00


	//----- nvinfo : EIATTR_KPARAM_INFO
	.align		4
.L_55:
        /*0048*/ 	.byte	0x04, 0x17
        /*004a*/ 	.short	(.L_57 - .L_56)
.L_56:
        /*004c*/ 	.word	0x00000000
        /*0050*/ 	.short	0x0001
        /*0052*/ 	.short	0x0004
        /*0054*/ 	.byte	0x00, 0xf0, 0x11, 0x00


	//----- nvinfo : EIATTR_KPARAM_INFO
	.align		4
.L_57:
        /*0058*/ 	.byte	0x04, 0x17
        /*005a*/ 	.short	(.L_59 - .L_58)
.L_58:
        /*005c*/ 	.word	0x00000000
        /*0060*/ 	.short	0x0000
        /*0062*/ 	.short	0x0000
        /*0064*/ 	.byte	0x00, 0xf0, 0x11, 0x00


	//----- nvinfo : EIATTR_SPARSE_MMA_MASK
	.align		4
.L_59:
        /*0068*/ 	.byte	0x03, 0x50
        /*006a*/ 	.short	0x0000


	//----- nvinfo : EIATTR_MAXREG_COUNT
	.align		4
        /*006c*/ 	.byte	0x03, 0x1b
        /*006e*/ 	.short	0x00ff


	//----- nvinfo : EIATTR_MERCURY_ISA_VERSION
	.align		4
        /*0070*/ 	.byte	0x03, 0x5f
        /*0072*/ 	.short	0x0101


	//----- nvinfo : EIATTR_VRC_CTA_INIT_COUNT
	.align		4
        /*0074*/ 	.byte	0x02, 0x4a
	.zero		1
	.zero		1


	//----- nvinfo : EIATTR_EXIT_INSTR_OFFSETS
	.align		4
        /*0078*/ 	.byte	0x04, 0x1c
        /*007a*/ 	.short	(.L_61 - .L_60)


	//   ....[0]....
.L_60:
        /*007c*/ 	.word	0x00000080


	//   ....[1]....
        /*0080*/ 	.word	0x00000100


	//   ....[2]....
        /*0084*/ 	.word	0x00000290


	//----- nvinfo : EIATTR_CRS_STACK_SIZE
	.align		4
.L_61:
        /*0088*/ 	.byte	0x04, 0x1e
        /*008a*/ 	.short	(.L_63 - .L_62)
.L_62:
        /*008c*/ 	.word	0x00000000


	//----- nvinfo : EIATTR_CBANK_PARAM_SIZE
	.align		4
.L_63:
        /*0090*/ 	.byte	0x03, 0x19
        /*0092*/ 	.short	0x0028


	//----- nvinfo : EIATTR_PARAM_CBANK
	.align		4
        /*0094*/ 	.byte	0x04, 0x0a
        /*0096*/ 	.short	(.L_65 - .L_64)
	.align		4
.L_64:
        /*0098*/ 	.word	index@(.nv.constant0._Z10SSSPKerneliiPiS_P4edgeS_)
        /*009c*/ 	.short	0x0380
        /*009e*/ 	.short	0x0028


	//----- nvinfo : EIATTR_SW_WAR
	.align		4
.L_65:
        /*00a0*/ 	.byte	0x04, 0x36
        /*00a2*/ 	.short	(.L_67 - .L_66)
.L_66:
        /*00a4*/ 	.word	0x00000008
.L_67:


//--------------------- .nv.callgraph             --------------------------
	.section	.nv.callgraph,"",@"SHT_CUDA_CALLGRAPH"
	.align	4
	.sectionentsize	8
	.align		4
        /*0000*/ 	.word	0x00000000
	.align		4
        /*0004*/ 	.word	0xffffffff
	.align		4
        /*0008*/ 	.word	0x00000000
	.align		4
        /*000c*/ 	.word	0xfffffffe
	.align		4
        /*0010*/ 	.word	0x00000000
	.align		4
        /*0014*/ 	.word	0xfffffffd
	.align		4
        /*0018*/ 	.word	0x00000000
	.align		4
        /*001c*/ 	.word	0xfffffffc


//--------------------- .text._Z11initKernel0IiEvPT_S0_S0_ --------------------------
	.section	.text._Z11initKernel0IiEvPT_S0_S0_,"ax",@progbits
	.align	128
        .global         _Z11initKernel0IiEvPT_S0_S0_
        .type           _Z11initKernel0IiEvPT_S0_S0_,@function
        .size           _Z11initKernel0IiEvPT_S0_S0_,(.L_x_6 - _Z11initKernel0IiEvPT_S0_S0_)
        .other          _Z11initKernel0IiEvPT_S0_S0_,@"STO_CUDA_ENTRY STV_DEFAULT"
_Z11initKernel0IiEvPT_S0_S0_:
.text._Z11initKernel0IiEvPT_S0_S0_:
[----:B------:R-:W-:Y:S08]  /*0000*/  LDC R1, c[0x0][0x37c] ;  /* 0x0000df00ff017b82 */ /* 0x000ff00000000800 */
[----:B------:R-:W0:Y:S01]  /*0010*/  LDC.64 R2, c[0x0][0x380] ;  /* 0x0000e000ff027b82 */ /* 0x000e220000000a00 */
[----:B------:R-:W1:Y:S07]  /*0020*/  LDCU.64 UR4, c[0x0][0x358] ;  /* 0x00006b00ff0477ac */ /* 0x000e6e0008000a00 */
[----:B------:R-:W0:Y:S02]  /*0030*/  LDC.64 R4, c[0x0][0x388] ;  /* 0x0000e200ff047b82 */ /* 0x000e240000000a00 */
[----:B0-----:R-:W-:-:S05]  /*0040*/  IMAD.WIDE R2, R4, 0x4, R2 ;  /* 0x0000000404027825 */ /* 0x001fca00078e0202 */
[----:B-1----:R-:W-:Y:S01]  /*0050*/  STG.E desc[UR4][R2.64], R5 ;  /* 0x0000000502007986 */ /* 0x002fe2000c101904 */
[----:B------:R-:W-:Y:S05]  /*0060*/  EXIT ;  /* 0x000000000000794d */ /* 0x000fea0003800000 */
.L_x_0:
[----:B------:R-:W-:-:S00]  /*0070*/  BRA `(.L_x_0) ;  /* 0xfffffffc00fc7947 */ /* 0x000fc0000383ffff */
[----:B------:R-:W-:-:S00]  /*0080*/  NOP ;  /* 0x0000000000007918 */ /* 0x000fc00000000000 */
[----:B------:R-:W-:-:S00]  /*0090*/  NOP ;  /* 0x0000000000007918 */ /* 0x000fc00000000000 */
[----:B------:R-:W-:-:S00]  /*00a0*/  NOP ;  /* 0x0000000000007918 */ /* 0x000fc00000000000 */
[----:B------:R-:W-:-:S00]  /*00b0*/  NOP ;  /* 0x0000000000007918 */ /* 0x000fc00000000000 */
[----:B------:R-:W-:-:S00]  /*00c0*/  NOP ;  /* 0x0000000000007918 */ /* 0x000fc00000000000 */
[----:B------:R-:W-:-:S00]  /*00d0*/  NOP ;  /* 0x0000000000007918 */ /* 0x000fc00000000000 */
[----:B------:R-:W-:-:S00]  /*00e0*/  NOP ;  /* 0x0000000000007918 */ /* 0x000fc00000000000 */
[----:B------:R-:W-:-:S00]  /*00f0*/  NOP ;  /* 0x0000000000007918 */ /* 0x000fc00000000000 */
.L_x_6:


//--------------------- .text._Z10initKernelIiEviPT_S0_ --------------------------
	.section	.text._Z10initKernelIiEviPT_S0_,"ax",@progbits
	.align	128
        .global         _Z10initKernelIiEviPT_S0_
        .type           _Z10initKernelIiEviPT_S0_,@function
        .size           _Z10initKernelIiEviPT_S0_,(.L_x_7 - _Z10initKernelIiEviPT_S0_)
        .other          _Z10initKernelIiEviPT_S0_,@"STO_CUDA_ENTRY STV_DEFAULT"
_Z10initKernelIiEviPT_S0_:
.text._Z10initKernelIiEviPT_S0_:
[----:B------:R-:W-:Y:S01]  /*0000*/  LDC R1, c[0x0][0x37c] ;  /* 0x0000df00ff017b82 */ /* 0x000fe20000000800 */
[----:B------:R-:W0:Y:S01]  /*0010*/  S2R R5, SR_TID.X ;  /* 0x0000000000057919 */ /* 0x000e220000002100 */
[----:B------:R-:W0:Y:S01]  /*0020*/  LDCU UR4, c[0x0][0x360] ;  /* 0x00006c00ff0477ac */ /* 0x000e220008000800 */
[----:B------:R-:W0:Y:S01]  /*0030*/  S2R R0, SR_CTAID.X ;  /* 0x0000000000007919 */ /* 0x000e220000002500 */
[----:B------:R-:W1:Y:S01]  /*0040*/  LDCU UR5, c[0x0][0x380] ;  /* 0x00007000ff0577ac */ /* 0x000e620008000800 */
[----:B0-----:R-:W-:-:S05]  /*0050*/  IMAD R5, R0, UR4, R5 ;  /* 0x0000000400057c24 */ /* 0x001fca000f8e0205 */
[----:B-1----:R-:W-:-:S13]  /*0060*/  ISETP.GE.U32.AND P0, PT, R5, UR5, PT ;  /* 0x0000000505007c0c */ /* 0x002fda000bf06070 */
[----:B------:R-:W-:Y:S05]  /*0070*/  @P0 EXIT ;  /* 0x000000000000094d */ /* 0x000fea0003800000 */
[----:B------:R-:W0:Y:S01]  /*0080*/  LDC.64 R2, c[0x0][0x388] ;  /* 0x0000e200ff027b82 */ /* 0x000e220000000a00 */
[----:B------:R-:W1:Y:S07]  /*0090*/  LDCU.64 UR4, c[0x0][0x358] ;  /* 0x00006b00ff0477ac */ /* 0x000e6e0008000a00 */
[----:B------:R-:W1:Y:S01]  /*00a0*/  LDC R7, c[0x0][0x390] ;  /* 0x0000e400ff077b82 */ /* 0x000e620000000800 */
[----:B0-----:R-:W-:-:S05]  /*00b0*/  IMAD.WIDE.U32 R2, R5, 0x4, R2 ;  /* 0x0000000405027825 */ /* 0x001fca00078e0002 */
[----:B-1----:R-:W-:Y:S01]  /*00c0*/  STG.E desc[UR4][R2.64], R7 ;  /* 0x0000000702007986 */ /* 0x002fe2000c101904 */
[----:B------:R-:W-:Y:S05]  /*00d0*/  EXIT ;  /* 0x000000000000794d */ /* 0x000fea0003800000 */
.L_x_1:
        /* <DEDUP_REMOVED lines=10> */
.L_x_7:


//--------------------- .text._Z10SSSPKerneliiPiS_P4edgeS_ --------------------------
	.section	.text._Z10SSSPKerneliiPiS_P4edgeS_,"ax",@progbits
	.align	128
        .global         _Z10SSSPKerneliiPiS_P4edgeS_
        .type           _Z10SSSPKerneliiPiS_P4edgeS_,@function
        .size           _Z10SSSPKerneliiPiS_P4edgeS_,(.L_x_8 - _Z10SSSPKerneliiPiS_P4edgeS_)
        .other          _Z10SSSPKerneliiPiS_P4edgeS_,@"STO_CUDA_ENTRY STV_DEFAULT"
_Z10SSSPKerneliiPiS_P4edgeS_:
.text._Z10SSSPKerneliiPiS_P4edgeS_:
[----:B------:R-:W-:Y:S01]  /*0000*/  LDC R1, c[0x0][0x37c] ;  /* 0x0000df00ff017b82 */ /* 0x000fe20000000800 */
[----:B------:R-:W0:Y:S01]  /*0010*/  S2R R0, SR_TID.X ;  /* 0x0000000000007919 */ /* 0x000e220000002100 */
[----:B------:R-:W1:Y:S01]  /*0020*/  LDCU.64 UR6, c[0x0][0x380] ;  /* 0x00007000ff0677ac */ /* 0x000e620008000a00 */
[----:B------:R-:W0:Y:S01]  /*0030*/  S2R R3, SR_CTAID.X ;  /* 0x0000000000037919 */ /* 0x000e220000002500 */
[----:B------:R-:W0:Y:S01]  /*0040*/  LDCU UR5, c[0x0][0x360] ;  /* 0x00006c00ff0577ac */ /* 0x000e220008000800 */
[----:B-1----:R-:W-:Y:S01]  /*0050*/  UIADD3 UR4, UPT, UPT, UR7, -UR6, URZ ;  /* 0x8000000607047290 */ /* 0x002fe2000fffe0ff */
[----:B0-----:R-:W-:-:S05]  /*0060*/  IMAD R0, R3, UR5, R0 ;  /* 0x0000000503007c24 */ /* 0x001fca000f8e0200 */
[----:B------:R-:W-:-:S13]  /*0070*/  ISETP.GE.U32.AND P0, PT, R0, UR4, PT ;  /* 0x0000000400007c0c */ /* 0x000fda000bf06070 */
[----:B------:R-:W-:Y:S05]  /*0080*/  @P0 EXIT ;  /* 0x000000000000094d */ /* 0x000fea0003800000 */
[----:B------:R-:W0:Y:S01]  /*0090*/  LDC.64 R2, c[0x0][0x3a0] ;  /* 0x0000e800ff027b82 */ /* 0x000e220000000a00 */
[----:B------:R-:W1:Y:S01]  /*00a0*/  LDCU.64 UR4, c[0x0][0x358] ;  /* 0x00006b00ff0477ac */ /* 0x000e620008000a00 */
[----:B------:R-:W-:-:S05]  /*00b0*/  IADD3 R5, PT, PT, R0, UR6, RZ ;  /* 0x0000000600057c10 */ /* 0x000fca000fffe0ff */
[----:B0-----:R-:W-:-:S05]  /*00c0*/  IMAD.WIDE R2, R5, 0x4, R2 ;  /* 0x0000000405027825 */ /* 0x001fca00078e0202 */
[----:B-1----:R-:W2:Y:S04]  /*00d0*/  LDG.E R0, desc[UR4][R2.64] ;  /* 0x0000000402007981 */ /* 0x002ea8000c1e1900 */
[----:B------:R-:W2:Y:S02]  /*00e0*/  LDG.E R9, desc[UR4][R2.64+0x4] ;  /* 0x0000040402097981 */ /* 0x000ea4000c1e1900 */
[----:B--2---:R-:W-:-:S13]  /*00f0*/  ISETP.GE.AND P0, PT, R0, R9, PT ;  /* 0x000000090000720c */ /* 0x004fda0003f06270 */
[----:B------:R-:W-:Y:S05]  /*0100*/  @P0 EXIT ;  /* 0x000000000000094d */ /* 0x000fea0003800000 */
[----:B------:R-:W0:Y:S01]  /*0110*/  LDC.64 R4, c[0x0][0x398] ;  /* 0x0000e600ff047b82 */ /* 0x000e220000000a00 */
[----:B------:R-:W-:-:S07]  /*0120*/  MOV R15, R9 ;  /* 0x00000009000f7202 */ /* 0x000fce0000000f00 */
[----:B------:R-:W1:Y:S02]  /*0130*/  LDC.64 R6, c[0x0][0x388] ;  /* 0x0000e200ff067b82 */ /* 0x000e640000000a00 */
.L_x_4:
[----:B01----:R-:W-:-:S05]  /*0140*/  IMAD.WIDE R8, R0, 0xc, R4 ;  /* 0x0000000c00087825 */ /* 0x003fca00078e0204 */
[----:B------:R-:W1:Y:S04]  /*0150*/  LDG.E R11, desc[UR4][R8.64+0x4] ;  /* 0x00000404080b7981 */ /* 0x000e68000c1e1900 */
[----:B------:R-:W2:Y:S04]  /*0160*/  LDG.E R13, desc[UR4][R8.64] ;  /* 0x00000004080d7981 */ /* 0x000ea8000c1e1900 */
[----:B------:R-:W3:Y:S01]  /*0170*/  LDG.E R14, desc[UR4][R8.64+0x8] ;  /* 0x00000804080e7981 */ /* 0x000ee2000c1e1900 */
[----:B-1----:R-:W-:-:S04]  /*0180*/  IMAD.WIDE R10, R11, 0x4, R6 ;  /* 0x000000040b0a7825 */ /* 0x002fc800078e0206 */
[----:B--2---:R-:W-:Y:S02]  /*0190*/  IMAD.WIDE R12, R13, 0x4, R6 ;  /* 0x000000040d0c7825 */ /* 0x004fe400078e0206 */
[----:B------:R-:W3:Y:S04]  /*01a0*/  LDG.E R11, desc[UR4][R10.64] ;  /* 0x000000040a0b7981 */ /* 0x000ee8000c1e1900 */
[----:B------:R-:W2:Y:S01]  /*01b0*/  LDG.E R16, desc[UR4][R12.64] ;  /* 0x000000040c107981 */ /* 0x000ea2000c1e1900 */
[----:B------:R-:W-:Y:S01]  /*01c0*/  BSSY.RECONVERGENT B0, `(.L_x_2) ;  /* 0x000000a000007945 */ /* 0x000fe20003800200 */
[----:B------:R-:W-:Y:S01]  /*01d0*/  IADD3 R0, PT, PT, R0, 0x1, RZ ;  /* 0x0000000100007810 */ /* 0x000fe20007ffe0ff */
[----:B---3--:R-:W-:-:S05]  /*01e0*/  IMAD.IADD R17, R14, 0x1, R11 ;  /* 0x000000010e117824 */ /* 0x008fca00078e020b */
[----:B--2---:R-:W-:-:S13]  /*01f0*/  ISETP.GT.AND P0, PT, R16, R17, PT ;  /* 0x000000111000720c */ /* 0x004fda0003f04270 */
[----:B------:R-:W-:Y:S05]  /*0200*/  @!P0 BRA `(.L_x_3) ;  /* 0x0000000000148947 */ /* 0x000fea0003800000 */
[----:B------:R-:W0:Y:S01]  /*0210*/  LDC.64 R8, c[0x0][0x390] ;  /* 0x0000e400ff087b82 */ /* 0x000e220000000a00 */
[----:B------:R-:W-:Y:S01]  /*0220*/  IMAD.MOV.U32 R11, RZ, RZ, 0x1 ;  /* 0x00000001ff0b7424 */ /* 0x000fe200078e00ff */
[----:B------:R1:W-:Y:S04]  /*0230*/  STG.E desc[UR4][R12.64], R17 ;  /* 0x000000110c007986 */ /* 0x0003e8000c101904 */
[----:B0-----:R1:W-:Y:S04]  /*0240*/  STG.E desc[UR4][R8.64], R11 ;  /* 0x0000000b08007986 */ /* 0x0013e8000c101904 */
[----:B------:R1:W5:Y:S02]  /*0250*/  LDG.E R15, desc[UR4][R2.64+0x4] ;  /* 0x00000404020f7981 */ /* 0x000364000c1e1900 */
.L_x_3:
[----:B------:R-:W-:Y:S05]  /*0260*/  BSYNC.RECONVERGENT B0 ;  /* 0x0000000000007941 */ /* 0x000fea0003800200 */
.L_x_2:
[----:B-----5:R-:W-:-:S13]  /*0270*/  ISETP.GE.AND P0, PT, R0, R15, PT ;  /* 0x0000000f0000720c */ /* 0x020fda0003f06270 */
[----:B------:R-:W-:Y:S05]  /*0280*/  @!P0 BRA `(.L_x_4) ;  /* 0xfffffffc00ac8947 */ /* 0x000fea000383ffff */
[----:B------:R-:W-:Y:S05]  /*0290*/  EXIT ;  /* 0x000000000000794d */ /* 0x000fea0003800000 */
.L_x_5:
        /* <DEDUP_REMOVED lines=14> */
.L_x_8:


//--------------------- .nv.shared.reserved.0     --------------------------
	.section	.nv.shared.reserved.0,"aw",@nobits
	.weak		__nv_reservedSMEM_offset_0_alias
	.size		__nv_reservedSMEM_offset_0_alias, 0, 64
	.other		__nv_reservedSMEM_offset_0_alias,@"STO_CUDA_RESERVED_SHARED STV_DEFAULT"
__nv_reservedSMEM_offset_0_alias:
	.zero		0
	.zero		64


//--------------------- .nv.constant0._Z11initKernel0IiEvPT_S0_S0_ --------------------------
	.section	.nv.constant0._Z11initKernel0IiEvPT_S0_S0_,"a",@progbits
	.sectionflags	@""
	.align	4
.nv.constant0._Z11initKernel0IiEvPT_S0_S0_:
	.zero		912


//--------------------- .nv.constant0._Z10initKernelIiEviPT_S0_ --------------------------
	.section	.nv.constant0._Z10initKernelIiEviPT_S0_,"a",@progbits
	.sectionflags	@""
	.align	4
.nv.constant0._Z10initKernelIiEviPT_S0_:
	.zero		916


//--------------------- .nv.constant0._Z10SSSPKerneliiPiS_P4edgeS_ --------------------------
	.section	.nv.constant0._Z10SSSPKerneliiPiS_P4edgeS_,"a",@progbits
	.sectionflags	@""
	.align	4
.nv.constant0._Z10SSSPKerneliiPiS_P4edgeS_:
	.zero		936


//--------------------- SYMBOLS --------------------------

	.type		.nv.reservedSmem.offset0,@object
	.size		.nv.reservedSmem.offset0,0x4
